//
// Generated by NVIDIA NVVM Compiler
//
// Compiler Build ID: CL-36424714
// Cuda compilation tools, release 13.0, V13.0.88
// Based on NVVM 20.0.0
//

.version 9.0
.target sm_100
.address_size 64

	// .globl	_Z15baseline_kernelPKfS0_Pfi

.visible .entry _Z15baseline_kernelPKfS0_Pfi(
	.param .u64 .ptr .align 1 _Z15baseline_kernelPKfS0_Pfi_param_0,
	.param .u64 .ptr .align 1 _Z15baseline_kernelPKfS0_Pfi_param_1,
	.param .u64 .ptr .align 1 _Z15baseline_kernelPKfS0_Pfi_param_2,
	.param .u32 _Z15baseline_kernelPKfS0_Pfi_param_3
)
{
	.reg .pred 	%p<2>;
	.reg .b32 	%r<6>;
	.reg .b32 	%f<4>;
	.reg .b64 	%rd<11>;

	ld.param.u64 	%rd1, [_Z15baseline_kernelPKfS0_Pfi_param_0];
	ld.param.u64 	%rd2, [_Z15baseline_kernelPKfS0_Pfi_param_1];
	ld.param.u64 	%rd3, [_Z15baseline_kernelPKfS0_Pfi_param_2];
	ld.param.u32 	%r2, [_Z15baseline_kernelPKfS0_Pfi_param_3];
	mov.u32 	%r3, %ctaid.x;
	mov.u32 	%r4, %ntid.x;
	mov.u32 	%r5, %tid.x;
	mad.lo.s32 	%r1, %r3, %r4, %r5;
	setp.ge.s32 	%p1, %r1, %r2;
	@%p1 bra 	$L__BB0_2;
	cvta.to.global.u64 	%rd4, %rd1;
	cvta.to.global.u64 	%rd5, %rd2;
	cvta.to.global.u64 	%rd6, %rd3;
	mul.wide.s32 	%rd7, %r1, 4;
	add.s64 	%rd8, %rd4, %rd7;
	ld.global.nc.f32 	%f1, [%rd8];
	add.s64 	%rd9, %rd5, %rd7;
	ld.global.nc.f32 	%f2, [%rd9];
	mul.f32 	%f3, %f1, %f2;
	add.s64 	%rd10, %rd6, %rd7;
	st.global.f32 	[%rd10], %f3;
$L__BB0_2:
	ret;

}
	// .globl	_Z15unrolled_kernelPKfS0_Pfi
.visible .entry _Z15unrolled_kernelPKfS0_Pfi(
	.param .u64 .ptr .align 1 _Z15unrolled_kernelPKfS0_Pfi_param_0,
	.param .u64 .ptr .align 1 _Z15unrolled_kernelPKfS0_Pfi_param_1,
	.param .u64 .ptr .align 1 _Z15unrolled_kernelPKfS0_Pfi_param_2,
	.param .u32 _Z15unrolled_kernelPKfS0_Pfi_param_3
)
{
	.reg .pred 	%p<6>;
	.reg .b32 	%r<16>;
	.reg .b32 	%f<16>;
	.reg .b64 	%rd<15>;

	ld.param.u64 	%rd4, [_Z15unrolled_kernelPKfS0_Pfi_param_0];
	ld.param.u64 	%rd5, [_Z15unrolled_kernelPKfS0_Pfi_param_1];
	ld.param.u64 	%rd6, [_Z15unrolled_kernelPKfS0_Pfi_param_2];
	ld.param.u32 	%r8, [_Z15unrolled_kernelPKfS0_Pfi_param_3];
	cvta.to.global.u64 	%rd1, %rd6;
	cvta.to.global.u64 	%rd2, %rd5;
	cvta.to.global.u64 	%rd3, %rd4;
	mov.u32 	%r9, %ctaid.x;
	mov.u32 	%r10, %ntid.x;
	mov.u32 	%r11, %tid.x;
	mad.lo.s32 	%r12, %r9, %r10, %r11;
	shl.b32 	%r15, %r12, 2;
	or.b32  	%r2, %r15, 3;
	setp.lt.s32 	%p1, %r2, %r8;
	@%p1 bra 	$L__BB1_5;
	setp.ge.s32 	%p2, %r15, %r8;
	@%p2 bra 	$L__BB1_4;
	add.s32 	%r14, %r15, 1;
$L__BB1_3:
	add.s32 	%r13, %r14, -1;
	mul.wide.s32 	%rd7, %r15, 4;
	add.s64 	%rd8, %rd1, %rd7;
	add.s64 	%rd9, %rd2, %rd7;
	add.s64 	%rd10, %rd3, %rd7;
	ld.global.nc.f32 	%f1, [%rd10];
	ld.global.nc.f32 	%f2, [%rd9];
	mul.f32 	%f3, %f1, %f2;
	st.global.f32 	[%rd8], %f3;
	add.s32 	%r15, %r15, 1;
	setp.lt.s32 	%p3, %r14, %r8;
	setp.lt.s32 	%p4, %r13, %r2;
	and.pred  	%p5, %p3, %p4;
	add.s32 	%r14, %r14, 1;
	@%p5 bra 	$L__BB1_3;
$L__BB1_4:
	ret;
$L__BB1_5:
	mul.wide.s32 	%rd11, %r15, 4;
	add.s64 	%rd12, %rd3, %rd11;
	ld.global.nc.f32 	%f4, [%rd12];
	add.s64 	%rd13, %rd2, %rd11;
	ld.global.nc.f32 	%f5, [%rd13];
	mul.f32 	%f6, %f4, %f5;
	add.s64 	%rd14, %rd1, %rd11;
	st.global.f32 	[%rd14], %f6;
	ld.global.nc.f32 	%f7, [%rd12+4];
	ld.global.nc.f32 	%f8, [%rd13+4];
	mul.f32 	%f9, %f7, %f8;
	st.global.f32 	[%rd14+4], %f9;
	ld.global.nc.f32 	%f10, [%rd12+8];
	ld.global.nc.f32 	%f11, [%rd13+8];
	mul.f32 	%f12, %f10, %f11;
	st.global.f32 	[%rd14+8], %f12;
	ld.global.nc.f32 	%f13, [%rd12+12];
	ld.global.nc.f32 	%f14, [%rd13+12];
	mul.f32 	%f15, %f13, %f14;
	st.global.f32 	[%rd14+12], %f15;
	bra.uni 	$L__BB1_4;

}
	// .globl	_Z17vectorized_kernelPKfS0_Pfi
.visible .entry _Z17vectorized_kernelPKfS0_Pfi(
	.param .u64 .ptr .align 1 _Z17vectorized_kernelPKfS0_Pfi_param_0,
	.param .u64 .ptr .align 1 _Z17vectorized_kernelPKfS0_Pfi_param_1,
	.param .u64 .ptr .align 1 _Z17vectorized_kernelPKfS0_Pfi_param_2,
	.param .u32 _Z17vectorized_kernelPKfS0_Pfi_param_3
)
{
	.reg .pred 	%p<2>;
	.reg .b32 	%r<8>;
	.reg .b32 	%f<13>;
	.reg .b64 	%rd<11>;

	ld.param.u64 	%rd1, [_Z17vectorized_kernelPKfS0_Pfi_param_0];
	ld.param.u64 	%rd2, [_Z17vectorized_kernelPKfS0_Pfi_param_1];
	ld.param.u64 	%rd3, [_Z17vectorized_kernelPKfS0_Pfi_param_2];
	ld.param.u32 	%r2, [_Z17vectorized_kernelPKfS0_Pfi_param_3];
	mov.u32 	%r3, %ctaid.x;
	mov.u32 	%r4, %ntid.x;
	mov.u32 	%r5, %tid.x;
	mad.lo.s32 	%r6, %r3, %r4, %r5;
	shl.b32 	%r1, %r6, 2;
	or.b32  	%r7, %r1, 3;
	setp.ge.s32 	%p1, %r7, %r2;
	@%p1 bra 	$L__BB2_2;
	cvta.to.global.u64 	%rd4, %rd1;
	cvta.to.global.u64 	%rd5, %rd2;
	cvta.to.global.u64 	%rd6, %rd3;
	mul.wide.s32 	%rd7, %r1, 4;
	add.s64 	%rd8, %rd4, %rd7;
	ld.global.nc.v4.f32 	{%f1, %f2, %f3, %f4}, [%rd8];
	add.s64 	%rd9, %rd5, %rd7;
	ld.global.nc.v4.f32 	{%f5, %f6, %f7, %f8}, [%rd9];
	mul.f32 	%f9, %f1, %f5;
	mul.f32 	%f10, %f2, %f6;
	mul.f32 	%f11, %f3, %f7;
	mul.f32 	%f12, %f4, %f8;
	add.s64 	%rd10, %rd6, %rd7;
	st.global.v4.f32 	[%rd10], {%f9, %f10, %f11, %f12};
$L__BB2_2:
	ret;

}
	// .globl	_Z16optimized_kernelPKfS0_Pfi
.visible .entry _Z16optimized_kernelPKfS0_Pfi(
	.param .u64 .ptr .align 1 _Z16optimized_kernelPKfS0_Pfi_param_0,
	.param .u64 .ptr .align 1 _Z16optimized_kernelPKfS0_Pfi_param_1,
	.param .u64 .ptr .align 1 _Z16optimized_kernelPKfS0_Pfi_param_2,
	.param .u32 _Z16optimized_kernelPKfS0_Pfi_param_3
)
{
	.reg .pred 	%p<2>;
	.reg .b32 	%r<16>;
	.reg .b32 	%f<55>;
	.reg .b64 	%rd<11>;

	ld.param.u64 	%rd1, [_Z16optimized_kernelPKfS0_Pfi_param_0];
	ld.param.u64 	%rd2, [_Z16optimized_kernelPKfS0_Pfi_param_1];
	ld.param.u64 	%rd3, [_Z16optimized_kernelPKfS0_Pfi_param_2];
	ld.param.u32 	%r2, [_Z16optimized_kernelPKfS0_Pfi_param_3];
	mov.u32 	%r3, %ctaid.x;
	mov.u32 	%r4, %ntid.x;
	mov.u32 	%r5, %tid.x;
	mad.lo.s32 	%r6, %r3, %r4, %r5;
	shl.b32 	%r1, %r6, 2;
	or.b32  	%r7, %r1, 3;
	setp.ge.s32 	%p1, %r7, %r2;
	@%p1 bra 	$L__BB3_2;
	cvta.to.global.u64 	%rd4, %rd1;
	cvta.to.global.u64 	%rd5, %rd2;
	cvta.to.global.u64 	%rd6, %rd3;
	mul.wide.s32 	%rd7, %r1, 4;
	add.s64 	%rd8, %rd4, %rd7;
	ld.global.nc.v4.f32 	{%f1, %f2, %f3, %f4}, [%rd8];
	add.s64 	%rd9, %rd5, %rd7;
	ld.global.nc.v4.f32 	{%f5, %f6, %f7, %f8}, [%rd9];
	mul.f32 	%f9, %f1, %f5;
	mul.f32 	%f10, %f2, %f6;
	mul.f32 	%f11, %f3, %f7;
	mul.f32 	%f12, %f4, %f8;
	fma.rn.f32 	%f13, %f9, 0f3BBB989D, 0f3F000000;
	cvt.sat.f32.f32 	%f14, %f13;
	mov.f32 	%f15, 0f4B400001;
	mov.f32 	%f16, 0f437C0000;
	fma.rm.f32 	%f17, %f14, %f16, %f15;
	add.f32 	%f18, %f17, 0fCB40007F;
	neg.f32 	%f19, %f18;
	fma.rn.f32 	%f20, %f9, 0f3FB8AA3B, %f19;
	fma.rn.f32 	%f21, %f9, 0f32A57060, %f20;
	mov.b32 	%r8, %f17;
	shl.b32 	%r9, %r8, 23;
	mov.b32 	%f22, %r9;
	ex2.approx.ftz.f32 	%f23, %f21;
	mul.f32 	%f24, %f23, %f22;
	fma.rn.f32 	%f25, %f10, 0f3BBB989D, 0f3F000000;
	cvt.sat.f32.f32 	%f26, %f25;
	fma.rm.f32 	%f27, %f26, %f16, %f15;
	add.f32 	%f28, %f27, 0fCB40007F;
	neg.f32 	%f29, %f28;
	fma.rn.f32 	%f30, %f10, 0f3FB8AA3B, %f29;
	fma.rn.f32 	%f31, %f10, 0f32A57060, %f30;
	mov.b32 	%r10, %f27;
	shl.b32 	%r11, %r10, 23;
	mov.b32 	%f32, %r11;
	ex2.approx.ftz.f32 	%f33, %f31;
	mul.f32 	%f34, %f33, %f32;
	fma.rn.f32 	%f35, %f11, 0f3BBB989D, 0f3F000000;
	cvt.sat.f32.f32 	%f36, %f35;
	fma.rm.f32 	%f37, %f36, %f16, %f15;
	add.f32 	%f38, %f37, 0fCB40007F;
	neg.f32 	%f39, %f38;
	fma.rn.f32 	%f40, %f11, 0f3FB8AA3B, %f39;
	fma.rn.f32 	%f41, %f11, 0f32A57060, %f40;
	mov.b32 	%r12, %f37;
	shl.b32 	%r13, %r12, 23;
	mov.b32 	%f42, %r13;
	ex2.approx.ftz.f32 	%f43, %f41;
	mul.f32 	%f44, %f43, %f42;
	fma.rn.f32 	%f45, %f12, 0f3BBB989D, 0f3F000000;
	cvt.sat.f32.f32 	%f46, %f45;
	fma.rm.f32 	%f47, %f46, %f16, %f15;
	add.f32 	%f48, %f47, 0fCB40007F;
	neg.f32 	%f49, %f48;
	fma.rn.f32 	%f50, %f12, 0f3FB8AA3B, %f49;
	fma.rn.f32 	%f51, %f12, 0f32A57060, %f50;
	mov.b32 	%r14, %f47;
	shl.b32 	%r15, %r14, 23;
	mov.b32 	%f52, %r15;
	ex2.approx.ftz.f32 	%f53, %f51;
	mul.f32 	%f54, %f53, %f52;
	add.s64 	%rd10, %rd6, %rd7;
	st.global.v4.f32 	[%rd10], {%f24, %f34, %f44, %f54};
$L__BB3_2:
	ret;

}
	// .globl	_Z12fused_kernelPKfS0_S0_Pfi
.visible .entry _Z12fused_kernelPKfS0_S0_Pfi(
	.param .u64 .ptr .align 1 _Z12fused_kernelPKfS0_S0_Pfi_param_0,
	.param .u64 .ptr .align 1 _Z12fused_kernelPKfS0_S0_Pfi_param_1,
	.param .u64 .ptr .align 1 _Z12fused_kernelPKfS0_S0_Pfi_param_2,
	.param .u64 .ptr .align 1 _Z12fused_kernelPKfS0_S0_Pfi_param_3,
	.param .u32 _Z12fused_kernelPKfS0_S0_Pfi_param_4
)
{
	.reg .pred 	%p<2>;
	.reg .b32 	%r<16>;
	.reg .b32 	%f<67>;
	.reg .b64 	%rd<14>;

	ld.param.u64 	%rd1, [_Z12fused_kernelPKfS0_S0_Pfi_param_0];
	ld.param.u64 	%rd2, [_Z12fused_kernelPKfS0_S0_Pfi_param_1];
	ld.param.u64 	%rd3, [_Z12fused_kernelPKfS0_S0_Pfi_param_2];
	ld.param.u64 	%rd4, [_Z12fused_kernelPKfS0_S0_Pfi_param_3];
	ld.param.u32 	%r2, [_Z12fused_kernelPKfS0_S0_Pfi_param_4];
	mov.u32 	%r3, %ctaid.x;
	mov.u32 	%r4, %ntid.x;
	mov.u32 	%r5, %tid.x;
	mad.lo.s32 	%r6, %r3, %r4, %r5;
	shl.b32 	%r1, %r6, 2;
	or.b32  	%r7, %r1, 3;
	setp.ge.s32 	%p1, %r7, %r2;
	@%p1 bra 	$L__BB4_2;
	cvta.to.global.u64 	%rd5, %rd1;
	cvta.to.global.u64 	%rd6, %rd2;
	cvta.to.global.u64 	%rd7, %rd3;
	cvta.to.global.u64 	%rd8, %rd4;
	mul.wide.s32 	%rd9, %r1, 4;
	add.s64 	%rd10, %rd5, %rd9;
	ld.global.nc.v4.f32 	{%f1, %f2, %f3, %f4}, [%rd10];
	add.s64 	%rd11, %rd6, %rd9;
	ld.global.nc.v4.f32 	{%f5, %f6, %f7, %f8}, [%rd11];
	add.s64 	%rd12, %rd7, %rd9;
	ld.global.nc.v4.f32 	{%f9, %f10, %f11, %f12}, [%rd12];
	add.f32 	%f13, %f1, %f5;
	sub.f32 	%f14, %f1, %f9;
	fma.rn.f32 	%f15, %f5, 0f3BBB989D, 0f3F000000;
	cvt.sat.f32.f32 	%f16, %f15;
	mov.f32 	%f17, 0f4B400001;
	mov.f32 	%f18, 0f437C0000;
	fma.rm.f32 	%f19, %f16, %f18, %f17;
	add.f32 	%f20, %f19, 0fCB40007F;
	neg.f32 	%f21, %f20;
	fma.rn.f32 	%f22, %f5, 0f3FB8AA3B, %f21;
	fma.rn.f32 	%f23, %f5, 0f32A57060, %f22;
	mov.b32 	%r8, %f19;
	shl.b32 	%r9, %r8, 23;
	mov.b32 	%f24, %r9;
	ex2.approx.ftz.f32 	%f25, %f23;
	mul.f32 	%f26, %f25, %f24;
	fma.rn.f32 	%f27, %f13, %f14, %f26;
	add.f32 	%f28, %f2, %f6;
	sub.f32 	%f29, %f2, %f10;
	fma.rn.f32 	%f30, %f6, 0f3BBB989D, 0f3F000000;
	cvt.sat.f32.f32 	%f31, %f30;
	fma.rm.f32 	%f32, %f31, %f18, %f17;
	add.f32 	%f33, %f32, 0fCB40007F;
	neg.f32 	%f34, %f33;
	fma.rn.f32 	%f35, %f6, 0f3FB8AA3B, %f34;
	fma.rn.f32 	%f36, %f6, 0f32A57060, %f35;
	mov.b32 	%r10, %f32;
	shl.b32 	%r11, %r10, 23;
	mov.b32 	%f37, %r11;
	ex2.approx.ftz.f32 	%f38, %f36;
	mul.f32 	%f39, %f38, %f37;
	fma.rn.f32 	%f40, %f28, %f29, %f39;
	add.f32 	%f41, %f3, %f7;
	sub.f32 	%f42, %f3, %f11;
	fma.rn.f32 	%f43, %f7, 0f3BBB989D, 0f3F000000;
	cvt.sat.f32.f32 	%f44, %f43;
	fma.rm.f32 	%f45, %f44, %f18, %f17;
	add.f32 	%f46, %f45, 0fCB40007F;
	neg.f32 	%f47, %f46;
	fma.rn.f32 	%f48, %f7, 0f3FB8AA3B, %f47;
	fma.rn.f32 	%f49, %f7, 0f32A57060, %f48;
	mov.b32 	%r12, %f45;
	shl.b32 	%r13, %r12, 23;
	mov.b32 	%f50, %r13;
	ex2.approx.ftz.f32 	%f51, %f49;
	mul.f32 	%f52, %f51, %f50;
	fma.rn.f32 	%f53, %f41, %f42, %f52;
	add.f32 	%f54, %f4, %f8;
	sub.f32 	%f55, %f4, %f12;
	fma.rn.f32 	%f56, %f8, 0f3BBB989D, 0f3F000000;
	cvt.sat.f32.f32 	%f57, %f56;
	fma.rm.f32 	%f58, %f57, %f18, %f17;
	add.f32 	%f59, %f58, 0fCB40007F;
	neg.f32 	%f60, %f59;
	fma.rn.f32 	%f61, %f8, 0f3FB8AA3B, %f60;
	fma.rn.f32 	%f62, %f8, 0f32A57060, %f61;
	mov.b32 	%r14, %f58;
	shl.b32 	%r15, %r14, 23;
	mov.b32 	%f63, %r15;
	ex2.approx.ftz.f32 	%f64, %f62;
	mul.f32 	%f65, %f64, %f63;
	fma.rn.f32 	%f66, %f54, %f55, %f65;
	add.s64 	%rd13, %rd8, %rd9;
	st.global.v4.f32 	[%rd13], {%f27, %f40, %f53, %f66};
$L__BB4_2:
	ret;

}


// ===== COMPILED SASS (sm_100) =====

	.target	sm_100

	.elftype	@"ET_EXEC"


//--------------------- .note.nv.tkinfo           --------------------------
	.section	.note.nv.tkinfo,"",@"SHT_NOTE"
	.sectionflags	@"SHF_NOTE_NV_TKINFO"
	.tkinfo
        /*0018*/ 	.word	0x00000002
        /*0030*/ 	.string	""
        /*0030*/ 	.string	"ptxas"
        /*0030*/ 	.string	"Cuda compilation tools, release 13.0, V13.0.88"
        /*0030*/ 	.string	"Build cuda_13.0.r13.0/compiler.36424714_0"
        /*0030*/ 	.string	"-arch sm_100 -m 64 "



//--------------------- .note.nv.cuinfo           --------------------------
	.section	.note.nv.cuinfo,"",@"SHT_NOTE"
	.sectionflags	@"SHF_NOTE_NV_CUINFO"
        /*0018*/ 	.short	0x0002
        /*001a*/ 	.short	0x0064
        /*001c*/ 	.short	0x0082
	.zero		2


//--------------------- .nv.info                  --------------------------
	.section	.nv.info,"",@"SHT_CUDA_INFO"
	.align	4


	//----- nvinfo : EIATTR_REGCOUNT
	.align		4
        /*0000*/ 	.byte	0x04, 0x2f
        /*0002*/ 	.short	(.L_1 - .L_0)
	.align		4
.L_0:
        /*0004*/ 	.word	index@(_Z15baseline_kernelPKfS0_Pfi)
        /*0008*/ 	.word	0x0000000c


	//----- nvinfo : EIATTR_FRAME_SIZE
	.align		4
.L_1:
        /*000c*/ 	.byte	0x04, 0x11
        /*000e*/ 	.short	(.L_3 - .L_2)
	.align		4
.L_2:
        /*0010*/ 	.word	index@(_Z15baseline_kernelPKfS0_Pfi)
        /*0014*/ 	.word	0x00000000


	//----- nvinfo : EIATTR_REGCOUNT
	.align		4
.L_3:
        /*0018*/ 	.byte	0x04, 0x2f
        /*001a*/ 	.short	(.L_5 - .L_4)
	.align		4
.L_4:
        /*001c*/ 	.word	index@(_Z15unrolled_kernelPKfS0_Pfi)
        /*0020*/ 	.word	0x00000016


	//----- nvinfo : EIATTR_FRAME_SIZE
	.align		4
.L_5:
        /*0024*/ 	.byte	0x04, 0x11
        /*0026*/ 	.short	(.L_7 - .L_6)
	.align		4
.L_6:
        /*0028*/ 	.word	index@(_Z15unrolled_kernelPKfS0_Pfi)
        /*002c*/ 	.word	0x00000000


	//----- nvinfo : EIATTR_REGCOUNT
	.align		4
.L_7:
        /*0030*/ 	.byte	0x04, 0x2f
        /*0032*/ 	.short	(.L_9 - .L_8)
	.align		4
.L_8:
        /*0034*/ 	.word	index@(_Z17vectorized_kernelPKfS0_Pfi)
        /*0038*/ 	.word	0x00000016


	//----- nvinfo : EIATTR_FRAME_SIZE
	.align		4
.L_9:
        /*003c*/ 	.byte	0x04, 0x11
        /*003e*/ 	.short	(.L_11 - .L_10)
	.align		4
.L_10:
        /*0040*/ 	.word	index@(_Z17vectorized_kernelPKfS0_Pfi)
        /*0044*/ 	.word	0x00000000


	//----- nvinfo : EIATTR_REGCOUNT
	.align		4
.L_11:
        /*0048*/ 	.byte	0x04, 0x2f
        /*004a*/ 	.short	(.L_13 - .L_12)
	.align		4
.L_12:
        /*004c*/ 	.word	index@(_Z16optimized_kernelPKfS0_Pfi)
        /*0050*/ 	.word	0x00000012


	//----- nvinfo : EIATTR_FRAME_SIZE
	.align		4
.L_13:
        /*0054*/ 	.byte	0x04, 0x11
        /*0056*/ 	.short	(.L_15 - .L_14)
	.align		4
.L_14:
        /*0058*/ 	.word	index@(_Z16optimized_kernelPKfS0_Pfi)
        /*005c*/ 	.word	0x00000000


	//----- nvinfo : EIATTR_REGCOUNT
	.align		4
.L_15:
        /*0060*/ 	.byte	0x04, 0x2f
        /*0062*/ 	.short	(.L_17 - .L_16)
	.align		4
.L_16:
        /*0064*/ 	.word	index@(_Z12fused_kernelPKfS0_S0_Pfi)
        /*0068*/ 	.word	0x0000001c


	//----- nvinfo : EIATTR_FRAME_SIZE
	.align		4
.L_17:
        /*006c*/ 	.byte	0x04, 0x11
        /*006e*/ 	.short	(.L_19 - .L_18)
	.align		4
.L_18:
        /*0070*/ 	.word	index@(_Z12fused_kernelPKfS0_S0_Pfi)
        /*0074*/ 	.word	0x00000000


	//----- nvinfo : EIATTR_MIN_STACK_SIZE
	.align		4
.L_19:
        /*0078*/ 	.byte	0x04, 0x12
        /*007a*/ 	.short	(.L_21 - .L_20)
	.align		4
.L_20:
        /*007c*/ 	.word	index@(_Z12fused_kernelPKfS0_S0_Pfi)
        /*0080*/ 	.word	0x00000000


	//----- nvinfo : EIATTR_MIN_STACK_SIZE
	.align		4
.L_21:
        /*0084*/ 	.byte	0x04, 0x12
        /*0086*/ 	.short	(.L_23 - .L_22)
	.align		4
.L_22:
        /*0088*/ 	.word	index@(_Z16optimized_kernelPKfS0_Pfi)
        /*008c*/ 	.word	0x00000000


	//----- nvinfo : EIATTR_MIN_STACK_SIZE
	.align		4
.L_23:
        /*0090*/ 	.byte	0x04, 0x12
        /*0092*/ 	.short	(.L_25 - .L_24)
	.align		4
.L_24:
        /*0094*/ 	.word	index@(_Z17vectorized_kernelPKfS0_Pfi)
        /*0098*/ 	.word	0x00000000


	//----- nvinfo : EIATTR_MIN_STACK_SIZE
	.align		4
.L_25:
        /*009c*/ 	.byte	0x04, 0x12
        /*009e*/ 	.short	(.L_27 - .L_26)
	.align		4
.L_26:
        /*00a0*/ 	.word	index@(_Z15unrolled_kernelPKfS0_Pfi)
        /*00a4*/ 	.word	0x00000000


	//----- nvinfo : EIATTR_MIN_STACK_SIZE
	.align		4
.L_27:
        /*00a8*/ 	.byte	0x04, 0x12
        /*00aa*/ 	.short	(.L_29 - .L_28)
	.align		4
.L_28:
        /*00ac*/ 	.word	index@(_Z15baseline_kernelPKfS0_Pfi)
        /*00b0*/ 	.word	0x00000000
.L_29:


//--------------------- .nv.compat                --------------------------
	.section	.nv.compat,"",@"SHT_CUDA_COMPAT_INFO"
	.align	4
        /*0000*/ 	.byte	0x02, 0x09, 0x00, 0x00, 0x02, 0x02, 0x01, 0x00, 0x02, 0x05, 0x05, 0x00, 0x03, 0x07, 0x01, 0x01
        /*0010*/ 	.byte	0x02, 0x03, 0x00, 0x00, 0x02, 0x06, 0x01, 0x00, 0x04, 0x0b, 0x08, 0x00, 0x09, 0x00, 0x00, 0x00
        /*0020*/ 	.byte	0x00, 0x00, 0x00, 0x00


//--------------------- .nv.info._Z12fused_kernelPKfS0_S0_Pfi --------------------------
	.section	.nv.info._Z12fused_kernelPKfS0_S0_Pfi,"",@"SHT_CUDA_INFO"
	.sectionflags	@""
	.align	4


	//----- nvinfo : EIATTR_CUDA_API_VERSION
	.align		4
        /*0000*/ 	.byte	0x04, 0x37
        /*0002*/ 	.short	(.L_31 - .L_30)
.L_30:
        /*0004*/ 	.word	0x00000082


	//----- nvinfo : EIATTR_KPARAM_INFO
	.align		4
.L_31:
        /*0008*/ 	.byte	0x04, 0x17
        /*000a*/ 	.short	(.L_33 - .L_32)
.L_32:
        /*000c*/ 	.word	0x00000000
        /*0010*/ 	.short	0x0004
        /*0012*/ 	.short	0x0020
        /*0014*/ 	.byte	0x00, 0xf0, 0x11, 0x00


	//----- nvinfo : EIATTR_KPARAM_INFO
	.align		4
.L_33:
        /*0018*/ 	.byte	0x04, 0x17
        /*001a*/ 	.short	(.L_35 - .L_34)
.L_34:
        /*001c*/ 	.word	0x00000000
        /*0020*/ 	.short	0x0003
        /*0022*/ 	.short	0x0018
        /*0024*/ 	.byte	0x00, 0xf5, 0x21, 0x00


	//----- nvinfo : EIATTR_KPARAM_INFO
	.align		4
.L_35:
        /*0028*/ 	.byte	0x04, 0x17
        /*002a*/ 	.short	(.L_37 - .L_36)
.L_36:
        /*002c*/ 	.word	0x00000000
        /*0030*/ 	.short	0x0002
        /*0032*/ 	.short	0x0010
        /*0034*/ 	.byte	0x00, 0xf5, 0x21, 0x00


	//----- nvinfo : EIATTR_KPARAM_INFO
	.align		4
.L_37:
        /*0038*/ 	.byte	0x04, 0x17
        /*003a*/ 	.short	(.L_39 - .L_38)
.L_38:
        /*003c*/ 	.word	0x00000000
        /*0040*/ 	.short	0x0001
        /*0042*/ 	.short	0x0008
        /*0044*/ 	.byte	0x00, 0xf5, 0x21, 0x00


	//----- nvinfo : EIATTR_KPARAM_INFO
	.align		4
.L_39:
        /*0048*/ 	.byte	0x04, 0x17
        /*004a*/ 	.short	(.L_41 - .L_40)
.L_40:
        /*004c*/ 	.word	0x00000000
        /*0050*/ 	.short	0x0000
        /*0052*/ 	.short	0x0000
        /*0054*/ 	.byte	0x00, 0xf5, 0x21, 0x00


	//----- nvinfo : EIATTR_SPARSE_MMA_MASK
	.align		4
.L_41:
        /*0058*/ 	.byte	0x03, 0x50
        /*005a*/ 	.short	0x0000


	//----- nvinfo : EIATTR_MAXREG_COUNT
	.align		4
        /*005c*/ 	.byte	0x03, 0x1b
        /*005e*/ 	.short	0x00ff


	//----- nvinfo : EIATTR_MERCURY_ISA_VERSION
	.align		4
        /*0060*/ 	.byte	0x03, 0x5f
        /*0062*/ 	.short	0x0101


	//----- nvinfo : EIATTR_VRC_CTA_INIT_COUNT
	.align		4
        /*0064*/ 	.byte	0x02, 0x4a
	.zero		1
	.zero		1


	//----- nvinfo : EIATTR_EXIT_INSTR_OFFSETS
	.align		4
        /*0068*/ 	.byte	0x04, 0x1c
        /*006a*/ 	.short	(.L_43 - .L_42)


	//   ....[0]....
.L_42:
        /*006c*/ 	.word	0x00000090


	//   ....[1]....
        /*0070*/ 	.word	0x00000450


	//----- nvinfo : EIATTR_CBANK_PARAM_SIZE
	.align		4
.L_43:
        /*0074*/ 	.byte	0x03, 0x19
        /*0076*/ 	.short	0x0024


	//----- nvinfo : EIATTR_PARAM_CBANK
	.align		4
        /*0078*/ 	.byte	0x04, 0x0a
        /*007a*/ 	.short	(.L_45 - .L_44)
	.align		4
.L_44:
        /*007c*/ 	.word	index@(.nv.constant0._Z12fused_kernelPKfS0_S0_Pfi)
        /*0080*/ 	.short	0x0380
        /*0082*/ 	.short	0x0024


	//----- nvinfo : EIATTR_SW_WAR
	.align		4
.L_45:
        /*0084*/ 	.byte	0x04, 0x36
        /*0086*/ 	.short	(.L_47 - .L_46)
.L_46:
        /*0088*/ 	.word	0x00000008
.L_47:


//--------------------- .nv.info._Z16optimized_kernelPKfS0_Pfi --------------------------
	.section	.nv.info._Z16optimized_kernelPKfS0_Pfi,"",@"SHT_CUDA_INFO"
	.sectionflags	@""
	.align	4


	//----- nvinfo : EIATTR_CUDA_API_VERSION
	.align		4
        /*0000*/ 	.byte	0x04, 0x37
        /*0002*/ 	.short	(.L_49 - .L_48)
.L_48:
        /*0004*/ 	.word	0x00000082


	//----- nvinfo : EIATTR_KPARAM_INFO
	.align		4
.L_49:
        /*0008*/ 	.byte	0x04, 0x17
        /*000a*/ 	.short	(.L_51 - .L_50)
.L_50:
        /*000c*/ 	.word	0x00000000
        /*0010*/ 	.short	0x0003
        /*0012*/ 	.short	0x0018
        /*0014*/ 	.byte	0x00, 0xf0, 0x11, 0x00


	//----- nvinfo : EIATTR_KPARAM_INFO
	.align		4
.L_51:
        /*0018*/ 	.byte	0x04, 0x17
        /*001a*/ 	.short	(.L_53 - .L_52)
.L_52:
        /*001c*/ 	.word	0x00000000
        /*0020*/ 	.short	0x0002
        /*0022*/ 	.short	0x0010
        /*0024*/ 	.byte	0x00, 0xf5, 0x21, 0x00


	//----- nvinfo : EIATTR_KPARAM_INFO
	.align		4
.L_53:
        /*0028*/ 	.byte	0x04, 0x17
        /*002a*/ 	.short	(.L_55 - .L_54)
.L_54:
        /*002c*/ 	.word	0x00000000
        /*0030*/ 	.short	0x0001
        /*0032*/ 	.short	0x0008
        /*0034*/ 	.byte	0x00, 0xf5, 0x21, 0x00


	//----- nvinfo : EIATTR_KPARAM_INFO
	.align		4
.L_55:
        /*0038*/ 	.byte	0x04, 0x17
        /*003a*/ 	.short	(.L_57 - .L_56)
.L_56:
        /*003c*/ 	.word	0x00000000
        /*0040*/ 	.short	0x0000
        /*0042*/ 	.short	0x0000
        /*0044*/ 	.byte	0x00, 0xf5, 0x21, 0x00


	//----- nvinfo : EIATTR_SPARSE_MMA_MASK
	.align		4
.L_57:
        /*0048*/ 	.byte	0x03, 0x50
        /*004a*/ 	.short	0x0000


	//----- nvinfo : EIATTR_MAXREG_COUNT
	.align		4
        /*004c*/ 	.byte	0x03, 0x1b
        /*004e*/ 	.short	0x00ff


	//----- nvinfo : EIATTR_MERCURY_ISA_VERSION
	.align		4
        /*0050*/ 	.byte	0x03, 0x5f
        /*0052*/ 	.short	0x0101


	//----- nvinfo : EIATTR_VRC_CTA_INIT_COUNT
	.align		4
        /*0054*/ 	.byte	0x02, 0x4a
	.zero		1
	.zero		1


	//----- nvinfo : EIATTR_EXIT_INSTR_OFFSETS
	.align		4
        /*0058*/ 	.byte	0x04, 0x1c
        /*005a*/ 	.short	(.L_59 - .L_58)


	//   ....[0]....
.L_58:
        /*005c*/ 	.word	0x00000090


	//   ....[1]....
        /*0060*/ 	.word	0x000003a0


	//----- nvinfo : EIATTR_CBANK_PARAM_SIZE
	.align		4
.L_59:
        /*0064*/ 	.byte	0x03, 0x19
        /*0066*/ 	.short	0x001c


	//----- nvinfo : EIATTR_PARAM_CBANK
	.align		4
        /*0068*/ 	.byte	0x04, 0x0a
        /*006a*/ 	.short	(.L_61 - .L_60)
	.align		4
.L_60:
        /*006c*/ 	.word	index@(.nv.constant0._Z16optimized_kernelPKfS0_Pfi)
        /*0070*/ 	.short	0x0380
        /*0072*/ 	.short	0x001c


	//----- nvinfo : EIATTR_SW_WAR
	.align		4
.L_61:
        /*0074*/ 	.byte	0x04, 0x36
        /*0076*/ 	.short	(.L_63 - .L_62)
.L_62:
        /*0078*/ 	.word	0x00000008
.L_63:


//--------------------- .nv.info._Z17vectorized_kernelPKfS0_Pfi --------------------------
	.section	.nv.info._Z17vectorized_kernelPKfS0_Pfi,"",@"SHT_CUDA_INFO"
	.sectionflags	@""
	.align	4


	//----- nvinfo : EIATTR_CUDA_API_VERSION
	.align		4
        /*0000*/ 	.byte	0x04, 0x37
        /*0002*/ 	.short	(.L_65 - .L_64)
.L_64:
        /*0004*/ 	.word	0x00000082


	//----- nvinfo : EIATTR_KPARAM_INFO
	.align		4
.L_65:
        /*0008*/ 	.byte	0x04, 0x17
        /*000a*/ 	.short	(.L_67 - .L_66)
.L_66:
        /*000c*/ 	.word	0x00000000
        /*0010*/ 	.short	0x0003
        /*0012*/ 	.short	0x0018
        /*0014*/ 	.byte	0x00, 0xf0, 0x11, 0x00


	//----- nvinfo : EIATTR_KPARAM_INFO
	.align		4
.L_67:
        /*0018*/ 	.byte	0x04, 0x17
        /*001a*/ 	.short	(.L_69 - .L_68)
.L_68:
        /*001c*/ 	.word	0x00000000
        /*0020*/ 	.short	0x0002
        /*0022*/ 	.short	0x0010
        /*0024*/ 	.byte	0x00, 0xf5, 0x21, 0x00


	//----- nvinfo : EIATTR_KPARAM_INFO
	.align		4
.L_69:
        /*0028*/ 	.byte	0x04, 0x17
        /*002a*/ 	.short	(.L_71 - .L_70)
.L_70:
        /*002c*/ 	.word	0x00000000
        /*0030*/ 	.short	0x0001
        /*0032*/ 	.short	0x0008
        /*0034*/ 	.byte	0x00, 0xf5, 0x21, 0x00


	//----- nvinfo : EIATTR_KPARAM_INFO
	.align		4
.L_71:
        /*0038*/ 	.byte	0x04, 0x17
        /*003a*/ 	.short	(.L_73 - .L_72)
.L_72:
        /*003c*/ 	.word	0x00000000
        /*0040*/ 	.short	0x0000
        /*0042*/ 	.short	0x0000
        /*0044*/ 	.byte	0x00, 0xf5, 0x21, 0x00


	//----- nvinfo : EIATTR_SPARSE_MMA_MASK
	.align		4
.L_73:
        /*0048*/ 	.byte	0x03, 0x50
        /*004a*/ 	.short	0x0000


	//----- nvinfo : EIATTR_MAXREG_COUNT
	.align		4
        /*004c*/ 	.byte	0x03, 0x1b
        /*004e*/ 	.short	0x00ff


	//----- nvinfo : EIATTR_MERCURY_ISA_VERSION
	.align		4
        /*0050*/ 	.byte	0x03, 0x5f
        /*0052*/ 	.short	0x0101


	//----- nvinfo : EIATTR_VRC_CTA_INIT_COUNT
	.align		4
        /*0054*/ 	.byte	0x02, 0x4a
	.zero		1
	.zero		1


	//----- nvinfo : EIATTR_EXIT_INSTR_OFFSETS
	.align		4
        /*0058*/ 	.byte	0x04, 0x1c
        /*005a*/ 	.short	(.L_75 - .L_74)


	//   ....[0]....
.L_74:
        /*005c*/ 	.word	0x00000090


	//   ....[1]....
        /*0060*/ 	.word	0x00000180


	//----- nvinfo : EIATTR_CBANK_PARAM_SIZE
	.align		4
.L_75:
        /*0064*/ 	.byte	0x03, 0x19
        /*0066*/ 	.short	0x001c


	//----- nvinfo : EIATTR_PARAM_CBANK
	.align		4
        /*0068*/ 	.byte	0x04, 0x0a
        /*006a*/ 	.short	(.L_77 - .L_76)
	.align		4
.L_76:
        /*006c*/ 	.word	index@(.nv.constant0._Z17vectorized_kernelPKfS0_Pfi)
        /*0070*/ 	.short	0x0380
        /*0072*/ 	.short	0x001c


	//----- nvinfo : EIATTR_SW_WAR
	.align		4
.L_77:
        /*0074*/ 	.byte	0x04, 0x36
        /*0076*/ 	.short	(.L_79 - .L_78)
.L_78:
        /*0078*/ 	.word	0x00000008
.L_79:


//--------------------- .nv.info._Z15unrolled_kernelPKfS0_Pfi --------------------------
	.section	.nv.info._Z15unrolled_kernelPKfS0_Pfi,"",@"SHT_CUDA_INFO"
	.sectionflags	@""
	.align	4


	//----- nvinfo : EIATTR_CUDA_API_VERSION
	.align		4
        /*0000*/ 	.byte	0x04, 0x37
        /*0002*/ 	.short	(.L_81 - .L_80)
.L_80:
        /*0004*/ 	.word	0x00000082


	//----- nvinfo : EIATTR_KPARAM_INFO
	.align		4
.L_81:
        /*0008*/ 	.byte	0x04, 0x17
        /*000a*/ 	.short	(.L_83 - .L_82)
.L_82:
        /*000c*/ 	.word	0x00000000
        /*0010*/ 	.short	0x0003
        /*0012*/ 	.short	0x0018
        /*0014*/ 	.byte	0x00, 0xf0, 0x11, 0x00


	//----- nvinfo : EIATTR_KPARAM_INFO
	.align		4
.L_83:
        /*0018*/ 	.byte	0x04, 0x17
        /*001a*/ 	.short	(.L_85 - .L_84)
.L_84:
        /*001c*/ 	.word	0x00000000
        /*0020*/ 	.short	0x0002
        /*0022*/ 	.short	0x0010
        /*0024*/ 	.byte	0x00, 0xf5, 0x21, 0x00


	//----- nvinfo : EIATTR_KPARAM_INFO
	.align		4
.L_85:
        /*0028*/ 	.byte	0x04, 0x17
        /*002a*/ 	.short	(.L_87 - .L_86)
.L_86:
        /*002c*/ 	.word	0x00000000
        /*0030*/ 	.short	0x0001
        /*0032*/ 	.short	0x0008
        /*0034*/ 	.byte	0x00, 0xf5, 0x21, 0x00


	//----- nvinfo : EIATTR_KPARAM_INFO
	.align		4
.L_87:
        /*0038*/ 	.byte	0x04, 0x17
        /*003a*/ 	.short	(.L_89 - .L_88)
.L_88:
        /*003c*/ 	.word	0x00000000
        /*0040*/ 	.short	0x0000
        /*0042*/ 	.short	0x0000
        /*0044*/ 	.byte	0x00, 0xf5, 0x21, 0x00


	//----- nvinfo : EIATTR_SPARSE_MMA_MASK
	.align		4
.L_89:
        /*0048*/ 	.byte	0x03, 0x50
        /*004a*/ 	.short	0x0000


	//----- nvinfo : EIATTR_MAXREG_COUNT
	.align		4
        /*004c*/ 	.byte	0x03, 0x1b
        /*004e*/ 	.short	0x00ff


	//----- nvinfo : EIATTR_MERCURY_ISA_VERSION
	.align		4
        /*0050*/ 	.byte	0x03, 0x5f
        /*0052*/ 	.short	0x0101


	//----- nvinfo : EIATTR_VRC_CTA_INIT_COUNT
	.align		4
        /*0054*/ 	.byte	0x02, 0x4a
	.zero		1
	.zero		1


	//----- nvinfo : EIATTR_EXIT_INSTR_OFFSETS
	.align		4
        /*0058*/ 	.byte	0x04, 0x1c
        /*005a*/ 	.short	(.L_91 - .L_90)


	//   ....[0]....
.L_90:
        /*005c*/ 	.word	0x000000c0


	//   ....[1]....
        /*0060*/ 	.word	0x000001e0


	//   ....[2]....
        /*0064*/ 	.word	0x00000350


	//----- nvinfo : EIATTR_CRS_STACK_SIZE
	.align		4
.L_91:
        /*0068*/ 	.byte	0x04, 0x1e
        /*006a*/ 	.short	(.L_93 - .L_92)
.L_92:
        /*006c*/ 	.word	0x00000000


	//----- nvinfo : EIATTR_CBANK_PARAM_SIZE
	.align		4
.L_93:
        /*0070*/ 	.byte	0x03, 0x19
        /*0072*/ 	.short	0x001c


	//----- nvinfo : EIATTR_PARAM_CBANK
	.align		4
        /*0074*/ 	.byte	0x04, 0x0a
        /*0076*/ 	.short	(.L_95 - .L_94)
	.align		4
.L_94:
        /*0078*/ 	.word	index@(.nv.constant0._Z15unrolled_kernelPKfS0_Pfi)
        /*007c*/ 	.short	0x0380
        /*007e*/ 	.short	0x001c


	//----- nvinfo : EIATTR_SW_WAR
	.align		4
.L_95:
        /*0080*/ 	.byte	0x04, 0x36
        /*0082*/ 	.short	(.L_97 - .L_96)
.L_96:
        /*0084*/ 	.word	0x00000008
.L_97:


//--------------------- .nv.info._Z15baseline_kernelPKfS0_Pfi --------------------------
	.section	.nv.info._Z15baseline_kernelPKfS0_Pfi,"",@"SHT_CUDA_INFO"
	.sectionflags	@""
	.align	4


	//----- nvinfo : EIATTR_CUDA_API_VERSION
	.align		4
        /*0000*/ 	.byte	0x04, 0x37
        /*0002*/ 	.short	(.L_99 - .L_98)
.L_98:
        /*0004*/ 	.word	0x00000082


	//----- nvinfo : EIATTR_KPARAM_INFO
	.align		4
.L_99:
        /*0008*/ 	.byte	0x04, 0x17
        /*000a*/ 	.short	(.L_101 - .L_100)
.L_100:
        /*000c*/ 	.word	0x00000000
        /*0010*/ 	.short	0x0003
        /*0012*/ 	.short	0x0018
        /*0014*/ 	.byte	0x00, 0xf0, 0x11, 0x00


	//----- nvinfo : EIATTR_KPARAM_INFO
	.align		4
.L_101:
        /*0018*/ 	.byte	0x04, 0x17
        /*001a*/ 	.short	(.L_103 - .L_102)
.L_102:
        /*001c*/ 	.word	0x00000000
        /*0020*/ 	.short	0x0002
        /*0022*/ 	.short	0x0010
        /*0024*/ 	.byte	0x00, 0xf5, 0x21, 0x00


	//----- nvinfo : EIATTR_KPARAM_INFO
	.align		4
.L_103:
        /*0028*/ 	.byte	0x04, 0x17
        /*002a*/ 	.short	(.L_105 - .L_104)
.L_104:
        /*002c*/ 	.word	0x00000000
        /*0030*/ 	.short	0x0001
        /*0032*/ 	.short	0x0008
        /*0034*/ 	.byte	0x00, 0xf5, 0x21, 0x00


	//----- nvinfo : EIATTR_KPARAM_INFO
	.align		4
.L_105:
        /*0038*/ 	.byte	0x04, 0x17
        /*003a*/ 	.short	(.L_107 - .L_106)
.L_106:
        /*003c*/ 	.word	0x00000000
        /*0040*/ 	.short	0x0000
        /*0042*/ 	.short	0x0000
        /*0044*/ 	.byte	0x00, 0xf5, 0x21, 0x00


	//----- nvinfo : EIATTR_SPARSE_MMA_MASK
	.align		4
.L_107:
        /*0048*/ 	.byte	0x03, 0x50
        /*004a*/ 	.short	0x0000


	//----- nvinfo : EIATTR_MAXREG_COUNT
	.align		4
        /*004c*/ 	.byte	0x03, 0x1b
        /*004e*/ 	.short	0x00ff


	//----- nvinfo : EIATTR_MERCURY_ISA_VERSION
	.align		4
        /*0050*/ 	.byte	0x03, 0x5f
        /*0052*/ 	.short	0x0101


	//----- nvinfo : EIATTR_VRC_CTA_INIT_COUNT
	.align		4
        /*0054*/ 	.byte	0x02, 0x4a
	.zero		1
	.zero		1


	//----- nvinfo : EIATTR_EXIT_INSTR_OFFSETS
	.align		4
        /*0058*/ 	.byte	0x04, 0x1c
        /*005a*/ 	.short	(.L_109 - .L_108)


	//   ....[0]....
.L_108:
        /*005c*/ 	.word	0x00000070


	//   ....[1]....
        /*0060*/ 	.word	0x00000130


	//----- nvinfo : EIATTR_CBANK_PARAM_SIZE
	.align		4
.L_109:
        /*0064*/ 	.byte	0x03, 0x19
        /*0066*/ 	.short	0x001c


	//----- nvinfo : EIATTR_PARAM_CBANK
	.align		4
        /*0068*/ 	.byte	0x04, 0x0a
        /*006a*/ 	.short	(.L_111 - .L_110)
	.align		4
.L_110:
        /*006c*/ 	.word	index@(.nv.constant0._Z15baseline_kernelPKfS0_Pfi)
        /*0070*/ 	.short	0x0380
        /*0072*/ 	.short	0x001c


	//----- nvinfo : EIATTR_SW_WAR
	.align		4
.L_111:
        /*0074*/ 	.byte	0x04, 0x36
        /*0076*/ 	.short	(.L_113 - .L_112)
.L_112:
        /*0078*/ 	.word	0x00000008
.L_113:


//--------------------- .nv.callgraph             --------------------------
	.section	.nv.callgraph,"",@"SHT_CUDA_CALLGRAPH"
	.align	4
	.sectionentsize	8
	.align		4
        /*0000*/ 	.word	0x00000000
	.align		4
        /*0004*/ 	.word	0xffffffff
	.align		4
        /*0008*/ 	.word	0x00000000
	.align		4
        /*000c*/ 	.word	0xfffffffe
	.align		4
        /*0010*/ 	.word	0x00000000
	.align		4
        /*0014*/ 	.word	0xfffffffd
	.align		4
        /*0018*/ 	.word	0x00000000
	.align		4
        /*001c*/ 	.word	0xfffffffc


//--------------------- .text._Z12fused_kernelPKfS0_S0_Pfi --------------------------
	.section	.text._Z12fused_kernelPKfS0_S0_Pfi,"ax",@progbits
	.align	128
        .global         _Z12fused_kernelPKfS0_S0_Pfi
        .type           _Z12fused_kernelPKfS0_S0_Pfi,@function
        .size           _Z12fused_kernelPKfS0_S0_Pfi,(.L_x_7 - _Z12fused_kernelPKfS0_S0_Pfi)
        .other          _Z12fused_kernelPKfS0_S0_Pfi,@"STO_CUDA_ENTRY STV_DEFAULT"
_Z12fused_kernelPKfS0_S0_Pfi:
.text._Z12fused_kernelPKfS0_S0_Pfi:
[----:B------:R-:W-:Y:S01]  /*0000*/  LDC R1, c[0x0][0x37c] ;  /* 0x0000df00ff017b82 */ /* 0x000fe20000000800 */
[----:B------:R-:W0:Y:S07]  /*0010*/  S2R R0, SR_TID.X ;  /* 0x0000000000007919 */ /* 0x000e2e0000002100 */
[----:B------:R-:W0:Y:S01]  /*0020*/  S2UR UR4, SR_CTAID.X ;  /* 0x00000000000479c3 */ /* 0x000e220000002500 */
[----:B------:R-:W1:Y:S07]  /*0030*/  LDCU UR5, c[0x0][0x3a0] ;  /* 0x00007400ff0577ac */ /* 0x000e6e0008000800 */
[----:B------:R-:W0:Y:S02]  /*0040*/  LDC R17, c[0x0][0x360] ;  /* 0x0000d800ff117b82 */ /* 0x000e240000000800 */
[----:B0-----:R-:W-:-:S05]  /*0050*/  IMAD R17, R17, UR4, R0 ;  /* 0x0000000411117c24 */ /* 0x001fca000f8e0200 */
[----:B------:R-:W-:-:S04]  /*0060*/  SHF.L.U32 R17, R17, 0x2, RZ ;  /* 0x0000000211117819 */ /* 0x000fc800000006ff */
[----:B------:R-:W-:-:S04]  /*0070*/  IADD3 R0, PT, PT, R17, 0x3, RZ ;  /* 0x0000000311007810 */ /* 0x000fc80007ffe0ff */
[----:B-1----:R-:W-:-:S13]  /*0080*/  ISETP.GE.AND P0, PT, R0, UR5, PT ;  /* 0x0000000500007c0c */ /* 0x002fda000bf06270 */
[----:B------:R-:W-:Y:S05]  /*0090*/  @P0 EXIT ;  /* 0x000000000000094d */ /* 0x000fea0003800000 */
[----:B------:R-:W0:Y:S01]  /*00a0*/  LDC.64 R4, c[0x0][0x388] ;  /* 0x0000e200ff047b82 */ /* 0x000e220000000a00 */
[----:B------:R-:W1:Y:S07]  /*00b0*/  LDCU.64 UR4, c[0x0][0x358] ;  /* 0x00006b00ff0477ac */ /* 0x000e6e0008000a00 */
[----:B------:R-:W2:Y:S08]  /*00c0*/  LDC.64 R12, c[0x0][0x380] ;  /* 0x0000e000ff0c7b82 */ /* 0x000eb00000000a00 */
[----:B------:R-:W3:Y:S01]  /*00d0*/  LDC.64 R8, c[0x0][0x390] ;  /* 0x0000e400ff087b82 */ /* 0x000ee20000000a00 */
[----:B0-----:R-:W-:-:S06]  /*00e0*/  IMAD.WIDE R4, R17, 0x4, R4 ;  /* 0x0000000411047825 */ /* 0x001fcc00078e0204 */
[----:B-1----:R-:W4:Y:S01]  /*00f0*/  LDG.E.128.CONSTANT R4, desc[UR4][R4.64] ;  /* 0x0000000404047981 */ /* 0x002f22000c1e9d00 */
[----:B--2---:R-:W-:-:S06]  /*0100*/  IMAD.WIDE R12, R17, 0x4, R12 ;  /* 0x00000004110c7825 */ /* 0x004fcc00078e020c */
[----:B------:R-:W2:Y:S01]  /*0110*/  LDG.E.128.CONSTANT R12, desc[UR4][R12.64] ;  /* 0x000000040c0c7981 */ /* 0x000ea2000c1e9d00 */
[----:B---3--:R-:W-:-:S06]  /*0120*/  IMAD.WIDE R8, R17, 0x4, R8 ;  /* 0x0000000411087825 */ /* 0x008fcc00078e0208 */
[----:B------:R-:W3:Y:S01]  /*0130*/  LDG.E.128.CONSTANT R8, desc[UR4][R8.64] ;  /* 0x0000000408087981 */ /* 0x000ee2000c1e9d00 */
[----:B------:R-:W-:Y:S01]  /*0140*/  HFMA2 R25, -RZ, RZ, 0.96630859375, -0.0022525787353515625 ;  /* 0x3bbb989dff197431 */ /* 0x000fe200000001ff */
[----:B------:R-:W-:-:S04]  /*0150*/  MOV R20, 0x437c0000 ;  /* 0x437c000000147802 */ /* 0x000fc80000000f00 */
[----:B----4-:R-:W-:-:S04]  /*0160*/  FFMA.SAT R19, R5, R25, 0.5 ;  /* 0x3f00000005137423 */ /* 0x010fc80000002019 */
[-C--:B------:R-:W-:Y:S01]  /*0170*/  FFMA.RM R0, R19, R20.reuse, 12582913 ;  /* 0x4b40000113007423 */ /* 0x080fe20000004014 */
[-C--:B------:R-:W-:Y:S01]  /*0180*/  FFMA.SAT R3, R4, R25.reuse, 0.5 ;  /* 0x3f00000004037423 */ /* 0x080fe20000002019 */
[-C--:B------:R-:W-:Y:S01]  /*0190*/  FFMA.SAT R19, R6, R25.reuse, 0.5 ;  /* 0x3f00000006137423 */ /* 0x080fe20000002019 */
[----:B------:R-:W-:Y:S01]  /*01a0*/  FFMA.SAT R25, R7, R25, 0.5 ;  /* 0x3f00000007197423 */ /* 0x000fe20000002019 */
[----:B------:R-:W-:Y:S01]  /*01b0*/  FADD R2, R0, -12583039 ;  /* 0xcb40007f00027421 */ /* 0x000fe20000000000 */
[-C--:B------:R-:W-:Y:S01]  /*01c0*/  FFMA.RM R16, R3, R20.reuse, 12582913 ;  /* 0x4b40000103107423 */ /* 0x080fe20000004014 */
[-C--:B------:R-:W-:Y:S01]  /*01d0*/  FFMA.RM R18, R19, R20.reuse, 12582913 ;  /* 0x4b40000113127423 */ /* 0x080fe20000004014 */
[----:B------:R-:W-:Y:S01]  /*01e0*/  FFMA.RM R20, R25, R20, 12582913 ;  /* 0x4b40000119147423 */ /* 0x000fe20000004014 */
[----:B------:R-:W-:Y:S01]  /*01f0*/  FFMA R2, R5, 1.4426950216293334961, -R2 ;  /* 0x3fb8aa3b05027823 */ /* 0x000fe20000000802 */
[----:B------:R-:W-:Y:S01]  /*0200*/  FADD R3, R16, -12583039 ;  /* 0xcb40007f10037421 */ /* 0x000fe20000000000 */
[----:B------:R-:W-:-:S02]  /*0210*/  FADD R23, R18, -12583039 ;  /* 0xcb40007f12177421 */ /* 0x000fc40000000000 */
[----:B------:R-:W-:Y:S01]  /*0220*/  FFMA R21, R5, 1.925963033500011079e-08, R2 ;  /* 0x32a5706005157823 */ /* 0x000fe20000000002 */
[----:B------:R-:W-:Y:S01]  /*0230*/  FADD R2, R20, -12583039 ;  /* 0xcb40007f14027421 */ /* 0x000fe20000000000 */
[----:B------:R-:W-:Y:S01]  /*0240*/  FFMA R3, R4, 1.4426950216293334961, -R3 ;  /* 0x3fb8aa3b04037823 */ /* 0x000fe20000000803 */
[----:B------:R-:W-:Y:S02]  /*0250*/  FFMA R23, R6, 1.4426950216293334961, -R23 ;  /* 0x3fb8aa3b06177823 */ /* 0x000fe40000000817 */
[C---:B------:R-:W-:Y:S01]  /*0260*/  FFMA R2, R7.reuse, 1.4426950216293334961, -R2 ;  /* 0x3fb8aa3b07027823 */ /* 0x040fe20000000802 */
[----:B------:R-:W-:Y:S01]  /*0270*/  FFMA R3, R4, 1.925963033500011079e-08, R3 ;  /* 0x32a5706004037823 */ /* 0x000fe20000000003 */
[----:B------:R-:W-:Y:S02]  /*0280*/  FFMA R22, R6, 1.925963033500011079e-08, R23 ;  /* 0x32a5706006167823 */ /* 0x000fe40000000017 */
[----:B------:R-:W-:Y:S01]  /*0290*/  FFMA R23, R7, 1.925963033500011079e-08, R2 ;  /* 0x32a5706007177823 */ /* 0x000fe20000000002 */
[----:B------:R0:W1:Y:S08]  /*02a0*/  MUFU.EX2 R19, R3 ;  /* 0x0000000300137308 */ /* 0x0000700000000800 */
[----:B------:R-:W4:Y:S01]  /*02b0*/  MUFU.EX2 R21, R21 ;  /* 0x0000001500157308 */ /* 0x000f220000000800 */
[----:B0-----:R-:W0:Y:S07]  /*02c0*/  LDC.64 R2, c[0x0][0x398] ;  /* 0x0000e600ff027b82 */ /* 0x001e2e0000000a00 */
[----:B------:R-:W5:Y:S08]  /*02d0*/  MUFU.EX2 R23, R23 ;  /* 0x0000001700177308 */ /* 0x000f700000000800 */
[----:B------:R-:W3:Y:S01]  /*02e0*/  MUFU.EX2 R22, R22 ;  /* 0x0000001600167308 */ /* 0x000ee20000000800 */
[----:B------:R-:W-:-:S02]  /*02f0*/  SHF.L.U32 R16, R16, 0x17, RZ ;  /* 0x0000001710107819 */ /* 0x000fc400000006ff */
[----:B------:R-:W-:Y:S02]  /*0300*/  SHF.L.U32 R24, R0, 0x17, RZ ;  /* 0x0000001700187819 */ /* 0x000fe400000006ff */
[----:B------:R-:W-:Y:S02]  /*0310*/  SHF.L.U32 R20, R20, 0x17, RZ ;  /* 0x0000001714147819 */ /* 0x000fe400000006ff */
[----:B------:R-:W-:Y:S01]  /*0320*/  SHF.L.U32 R25, R18, 0x17, RZ ;  /* 0x0000001712197819 */ /* 0x000fe200000006ff */
[----:B-1----:R-:W-:Y:S01]  /*0330*/  FMUL R0, R16, R19 ;  /* 0x0000001310007220 */ /* 0x002fe20000400000 */
[----:B----4-:R-:W-:Y:S01]  /*0340*/  FMUL R16, R24, R21 ;  /* 0x0000001518107220 */ /* 0x010fe20000400000 */
[----:B-----5:R-:W-:Y:S01]  /*0350*/  FMUL R19, R20, R23 ;  /* 0x0000001714137220 */ /* 0x020fe20000400000 */
[----:B--2---:R-:W-:Y:S01]  /*0360*/  FADD R21, R12, R4 ;  /* 0x000000040c157221 */ /* 0x004fe20000000000 */
[----:B------:R-:W-:Y:S01]  /*0370*/  FADD R23, R14, R6 ;  /* 0x000000060e177221 */ /* 0x000fe20000000000 */
[----:B------:R-:W-:Y:S01]  /*0380*/  FADD R20, R15, R7 ;  /* 0x000000070f147221 */ /* 0x000fe20000000000 */
[C---:B------:R-:W-:Y:S01]  /*0390*/  FADD R5, R13.reuse, R5 ;  /* 0x000000050d057221 */ /* 0x040fe20000000000 */
[----:B---3--:R-:W-:Y:S01]  /*03a0*/  FADD R4, R12, -R8 ;  /* 0x800000080c047221 */ /* 0x008fe20000000000 */
[----:B------:R-:W-:Y:S01]  /*03b0*/  FADD R9, R13, -R9 ;  /* 0x800000090d097221 */ /* 0x000fe20000000000 */
[----:B------:R-:W-:Y:S01]  /*03c0*/  FMUL R18, R25, R22 ;  /* 0x0000001619127220 */ /* 0x000fe20000400000 */
[----:B------:R-:W-:Y:S01]  /*03d0*/  FADD R6, R14, -R10 ;  /* 0x8000000a0e067221 */ /* 0x000fe20000000000 */
[----:B------:R-:W-:Y:S01]  /*03e0*/  FADD R7, R15, -R11 ;  /* 0x8000000b0f077221 */ /* 0x000fe20000000000 */
[----:B0-----:R-:W-:-:S04]  /*03f0*/  IMAD.WIDE R2, R17, 0x4, R2 ;  /* 0x0000000411027825 */ /* 0x001fc800078e0202 */
[----:B------:R-:W-:Y:S01]  /*0400*/  FFMA R4, R21, R4, R0 ;  /* 0x0000000415047223 */ /* 0x000fe20000000000 */
[----:B------:R-:W-:Y:S01]  /*0410*/  FFMA R5, R5, R9, R16 ;  /* 0x0000000905057223 */ /* 0x000fe20000000010 */
[----:B------:R-:W-:Y:S01]  /*0420*/  FFMA R6, R23, R6, R18 ;  /* 0x0000000617067223 */ /* 0x000fe20000000012 */
[----:B------:R-:W-:-:S05]  /*0430*/  FFMA R7, R20, R7, R19 ;  /* 0x0000000714077223 */ /* 0x000fca0000000013 */
[----:B------:R-:W-:Y:S01]  /*0440*/  STG.E.128 desc[UR4][R2.64], R4 ;  /* 0x0000000402007986 */ /* 0x000fe2000c101d04 */
[----:B------:R-:W-:Y:S05]  /*0450*/  EXIT ;  /* 0x000000000000794d */ /* 0x000fea0003800000 */
.L_x_0:
[----:B------:R-:W-:-:S00]  /*0460*/  BRA `(.L_x_0) ;  /* 0xfffffffc00fc7947 */ /* 0x000fc0000383ffff */
[----:B------:R-:W-:-:S00]  /*0470*/  NOP ;  /* 0x0000000000007918 */ /* 0x000fc00000000000 */
        /* <DEDUP_REMOVED lines=8> */
.L_x_7:


//--------------------- .text._Z16optimized_kernelPKfS0_Pfi --------------------------
	.section	.text._Z16optimized_kernelPKfS0_Pfi,"ax",@progbits
	.align	128
        .global         _Z16optimized_kernelPKfS0_Pfi
        .type           _Z16optimized_kernelPKfS0_Pfi,@function
        .size           _Z16optimized_kernelPKfS0_Pfi,(.L_x_8 - _Z16optimized_kernelPKfS0_Pfi)
        .other          _Z16optimized_kernelPKfS0_Pfi,@"STO_CUDA_ENTRY STV_DEFAULT"
_Z16optimized_kernelPKfS0_Pfi:
.text._Z16optimized_kernelPKfS0_Pfi:
        /* <DEDUP_REMOVED lines=12> */
[----:B------:R-:W2:Y:S01]  /*00c0*/  LDC.64 R8, c[0x0][0x388] ;  /* 0x0000e200ff087b82 */ /* 0x000ea20000000a00 */
[----:B0-----:R-:W-:-:S06]  /*00d0*/  IMAD.WIDE R6, R0, 0x4, R6 ;  /* 0x0000000400067825 */ /* 0x001fcc00078e0206 */
[----:B-1----:R-:W3:Y:S01]  /*00e0*/  LDG.E.128.CONSTANT R4, desc[UR4][R6.64] ;  /* 0x0000000406047981 */ /* 0x002ee2000c1e9d00 */
[----:B--2---:R-:W-:-:S06]  /*00f0*/  IMAD.WIDE R8, R0, 0x4, R8 ;  /* 0x0000000400087825 */ /* 0x004fcc00078e0208 */
[----:B------:R-:W3:Y:S01]  /*0100*/  LDG.E.128.CONSTANT R8, desc[UR4][R8.64] ;  /* 0x0000000408087981 */ /* 0x000ee2000c1e9d00 */
[----:B------:R-:W-:Y:S01]  /*0110*/  HFMA2 R14, -RZ, RZ, 0.96630859375, -0.0022525787353515625 ;  /* 0x3bbb989dff0e7431 */ /* 0x000fe200000001ff */
[----:B------:R-:W-:Y:S01]  /*0120*/  MOV R15, 0x437c0000 ;  /* 0x437c0000000f7802 */ /* 0x000fe20000000f00 */
[----:B---3--:R-:W-:-:S04]  /*0130*/  FMUL R2, R4, R8 ;  /* 0x0000000804027220 */ /* 0x008fc80000400000 */
[----:B------:R-:W-:-:S04]  /*0140*/  FFMA.SAT R4, R2, R14, 0.5 ;  /* 0x3f00000002047423 */ /* 0x000fc8000000200e */
[----:B------:R-:W-:Y:S01]  /*0150*/  FFMA.RM R4, R4, R15, 12582913 ;  /* 0x4b40000104047423 */ /* 0x000fe2000000400f */
[----:B------:R-:W-:-:S03]  /*0160*/  FMUL R3, R5, R9 ;  /* 0x0000000905037220 */ /* 0x000fc60000400000 */
[----:B------:R-:W-:Y:S01]  /*0170*/  FADD R13, R4, -12583039 ;  /* 0xcb40007f040d7421 */ /* 0x000fe20000000000 */
[----:B------:R-:W-:-:S03]  /*0180*/  FMUL R10, R6, R10 ;  /* 0x0000000a060a7220 */ /* 0x000fc60000400000 */
[C---:B------:R-:W-:Y:S01]  /*0190*/  FFMA R13, R2.reuse, 1.4426950216293334961, -R13 ;  /* 0x3fb8aa3b020d7823 */ /* 0x040fe2000000080d */
[-C--:B------:R-:W-:Y:S01]  /*01a0*/  FFMA.SAT R5, R3, R14.reuse, 0.5 ;  /* 0x3f00000003057423 */ /* 0x080fe2000000200e */
[----:B------:R-:W-:Y:S02]  /*01b0*/  FMUL R11, R7, R11 ;  /* 0x0000000b070b7220 */ /* 0x000fe40000400000 */
[----:B------:R-:W-:Y:S01]  /*01c0*/  FFMA R13, R2, 1.925963033500011079e-08, R13 ;  /* 0x32a57060020d7823 */ /* 0x000fe2000000000d */
[-C--:B------:R-:W-:Y:S01]  /*01d0*/  FFMA.SAT R2, R10, R14.reuse, 0.5 ;  /* 0x3f0000000a027423 */ /* 0x080fe2000000200e */
[-C--:B------:R-:W-:Y:S01]  /*01e0*/  FFMA.RM R5, R5, R15.reuse, 12582913 ;  /* 0x4b40000105057423 */ /* 0x080fe2000000400f */
[----:B------:R-:W-:Y:S02]  /*01f0*/  FFMA.SAT R7, R11, R14, 0.5 ;  /* 0x3f0000000b077423 */ /* 0x000fe4000000200e */
[-C--:B------:R-:W-:Y:S01]  /*0200*/  FFMA.RM R9, R2, R15.reuse, 12582913 ;  /* 0x4b40000102097423 */ /* 0x080fe2000000400f */
[----:B------:R-:W-:Y:S01]  /*0210*/  FADD R8, R5, -12583039 ;  /* 0xcb40007f05087421 */ /* 0x000fe20000000000 */
[----:B------:R-:W-:-:S02]  /*0220*/  FFMA.RM R12, R7, R15, 12582913 ;  /* 0x4b400001070c7423 */ /* 0x000fc4000000400f */
[----:B------:R-:W-:Y:S01]  /*0230*/  FADD R7, R9, -12583039 ;  /* 0xcb40007f09077421 */ /* 0x000fe20000000000 */
[C---:B------:R-:W-:Y:S01]  /*0240*/  FFMA R8, R3.reuse, 1.4426950216293334961, -R8 ;  /* 0x3fb8aa3b03087823 */ /* 0x040fe20000000808 */
[----:B------:R-:W-:Y:S02]  /*0250*/  FADD R14, R12, -12583039 ;  /* 0xcb40007f0c0e7421 */ /* 0x000fe40000000000 */
[C---:B------:R-:W-:Y:S01]  /*0260*/  FFMA R7, R10.reuse, 1.4426950216293334961, -R7 ;  /* 0x3fb8aa3b0a077823 */ /* 0x040fe20000000807 */
[----:B------:R-:W-:Y:S01]  /*0270*/  FFMA R8, R3, 1.925963033500011079e-08, R8 ;  /* 0x32a5706003087823 */ /* 0x000fe20000000008 */
[C---:B------:R-:W-:Y:S01]  /*0280*/  FFMA R14, R11.reuse, 1.4426950216293334961, -R14 ;  /* 0x3fb8aa3b0b0e7823 */ /* 0x040fe2000000080e */
[----:B------:R-:W0:Y:S01]  /*0290*/  LDC.64 R2, c[0x0][0x390] ;  /* 0x0000e400ff027b82 */ /* 0x000e220000000a00 */
[----:B------:R-:W-:Y:S02]  /*02a0*/  FFMA R10, R10, 1.925963033500011079e-08, R7 ;  /* 0x32a570600a0a7823 */ /* 0x000fe40000000007 */
[----:B------:R-:W-:Y:S01]  /*02b0*/  FFMA R14, R11, 1.925963033500011079e-08, R14 ;  /* 0x32a570600b0e7823 */ /* 0x000fe2000000000e */
[----:B------:R-:W1:Y:S08]  /*02c0*/  MUFU.EX2 R6, R13 ;  /* 0x0000000d00067308 */ /* 0x000e700000000800 */
[----:B------:R-:W2:Y:S08]  /*02d0*/  MUFU.EX2 R8, R8 ;  /* 0x0000000800087308 */ /* 0x000eb00000000800 */
[----:B------:R-:W3:Y:S08]  /*02e0*/  MUFU.EX2 R11, R14 ;  /* 0x0000000e000b7308 */ /* 0x000ef00000000800 */
[----:B------:R-:W4:Y:S01]  /*02f0*/  MUFU.EX2 R10, R10 ;  /* 0x0000000a000a7308 */ /* 0x000f220000000800 */
[----:B------:R-:W-:-:S02]  /*0300*/  SHF.L.U32 R7, R4, 0x17, RZ ;  /* 0x0000001704077819 */ /* 0x000fc400000006ff */
[----:B------:R-:W-:Y:S02]  /*0310*/  SHF.L.U32 R5, R5, 0x17, RZ ;  /* 0x0000001705057819 */ /* 0x000fe400000006ff */
[----:B------:R-:W-:Y:S02]  /*0320*/  SHF.L.U32 R12, R12, 0x17, RZ ;  /* 0x000000170c0c7819 */ /* 0x000fe400000006ff */
[----:B------:R-:W-:Y:S01]  /*0330*/  SHF.L.U32 R9, R9, 0x17, RZ ;  /* 0x0000001709097819 */ /* 0x000fe200000006ff */
[----:B-1----:R-:W-:Y:S01]  /*0340*/  FMUL R4, R7, R6 ;  /* 0x0000000607047220 */ /* 0x002fe20000400000 */
[----:B0-----:R-:W-:-:S04]  /*0350*/  IMAD.WIDE R2, R0, 0x4, R2 ;  /* 0x0000000400027825 */ /* 0x001fc800078e0202 */
[----:B--2---:R-:W-:Y:S01]  /*0360*/  FMUL R5, R5, R8 ;  /* 0x0000000805057220 */ /* 0x004fe20000400000 */
[----:B---3--:R-:W-:Y:S01]  /*0370*/  FMUL R7, R12, R11 ;  /* 0x0000000b0c077220 */ /* 0x008fe20000400000 */
[----:B----4-:R-:W-:-:S05]  /*0380*/  FMUL R6, R9, R10 ;  /* 0x0000000a09067220 */ /* 0x010fca0000400000 */
[----:B------:R-:W-:Y:S01]  /*0390*/  STG.E.128 desc[UR4][R2.64], R4 ;  /* 0x0000000402007986 */ /* 0x000fe2000c101d04 */
[----:B------:R-:W-:Y:S05]  /*03a0*/  EXIT ;  /* 0x000000000000794d */ /* 0x000fea0003800000 */
.L_x_1:
        /* <DEDUP_REMOVED lines=13> */
.L_x_8:


//--------------------- .text._Z17vectorized_kernelPKfS0_Pfi --------------------------
	.section	.text._Z17vectorized_kernelPKfS0_Pfi,"ax",@progbits
	.align	128
        .global         _Z17vectorized_kernelPKfS0_Pfi
        .type           _Z17vectorized_kernelPKfS0_Pfi,@function
        .size           _Z17vectorized_kernelPKfS0_Pfi,(.L_x_9 - _Z17vectorized_kernelPKfS0_Pfi)
        .other          _Z17vectorized_kernelPKfS0_Pfi,@"STO_CUDA_ENTRY STV_DEFAULT"
_Z17vectorized_kernelPKfS0_Pfi:
.text._Z17vectorized_kernelPKfS0_Pfi:
        /* <DEDUP_REMOVED lines=14> */
[----:B0-----:R-:W-:-:S05]  /*00e0*/  IMAD.WIDE R2, R9, 0x4, R2 ;  /* 0x0000000409027825 */ /* 0x001fca00078e0202 */
[----:B-1----:R-:W4:Y:S01]  /*00f0*/  LDG.E.128.CONSTANT R12, desc[UR4][R2.64] ;  /* 0x00000004020c7981 */ /* 0x002f22000c1e9d00 */
[----:B--2---:R-:W-:-:S05]  /*0100*/  IMAD.WIDE R4, R9, 0x4, R4 ;  /* 0x0000000409047825 */ /* 0x004fca00078e0204 */
[----:B------:R-:W4:Y:S01]  /*0110*/  LDG.E.128.CONSTANT R16, desc[UR4][R4.64] ;  /* 0x0000000404107981 */ /* 0x000f22000c1e9d00 */
[----:B---3--:R-:W-:-:S04]  /*0120*/  IMAD.WIDE R6, R9, 0x4, R6 ;  /* 0x0000000409067825 */ /* 0x008fc800078e0206 */
[----:B----4-:R-:W-:Y:S01]  /*0130*/  FMUL R12, R12, R16 ;  /* 0x000000100c0c7220 */ /* 0x010fe20000400000 */
[----:B------:R-:W-:Y:S01]  /*0140*/  FMUL R13, R13, R17 ;  /* 0x000000110d0d7220 */ /* 0x000fe20000400000 */
[----:B------:R-:W-:Y:S01]  /*0150*/  FMUL R14, R14, R18 ;  /* 0x000000120e0e7220 */ /* 0x000fe20000400000 */
[----:B------:R-:W-:-:S05]  /*0160*/  FMUL R15, R15, R19 ;  /* 0x000000130f0f7220 */ /* 0x000fca0000400000 */
[----:B------:R-:W-:Y:S01]  /*0170*/  STG.E.128 desc[UR4][R6.64], R12 ;  /* 0x0000000c06007986 */ /* 0x000fe2000c101d04 */
[----:B------:R-:W-:Y:S05]  /*0180*/  EXIT ;  /* 0x000000000000794d */ /* 0x000fea0003800000 */
.L_x_2:
        /* <DEDUP_REMOVED lines=15> */
.L_x_9:


//--------------------- .text._Z15unrolled_kernelPKfS0_Pfi --------------------------
	.section	.text._Z15unrolled_kernelPKfS0_Pfi,"ax",@progbits
	.align	128
        .global         _Z15unrolled_kernelPKfS0_Pfi
        .type           _Z15unrolled_kernelPKfS0_Pfi,@function
        .size           _Z15unrolled_kernelPKfS0_Pfi,(.L_x_10 - _Z15unrolled_kernelPKfS0_Pfi)
        .other          _Z15unrolled_kernelPKfS0_Pfi,@"STO_CUDA_ENTRY STV_DEFAULT"
_Z15unrolled_kernelPKfS0_Pfi:
.text._Z15unrolled_kernelPKfS0_Pfi:
[----:B------:R-:W-:Y:S01]  /*0000*/  LDC R1, c[0x0][0x37c] ;  /* 0x0000df00ff017b82 */ /* 0x000fe20000000800 */
[----:B------:R-:W0:Y:S07]  /*0010*/  S2R R3, SR_TID.X ;  /* 0x0000000000037919 */ /* 0x000e2e0000002100 */
[----:B------:R-:W0:Y:S01]  /*0020*/  S2UR UR4, SR_CTAID.X ;  /* 0x00000000000479c3 */ /* 0x000e220000002500 */
[----:B------:R-:W1:Y:S07]  /*0030*/  LDCU UR6, c[0x0][0x398] ;  /* 0x00007300ff0677ac */ /* 0x000e6e0008000800 */
[----:B------:R-:W0:Y:S02]  /*0040*/  LDC R0, c[0x0][0x360] ;  /* 0x0000d800ff007b82 */ /* 0x000e240000000800 */
[----:B0-----:R-:W-:Y:S01]  /*0050*/  IMAD R0, R0, UR4, R3 ;  /* 0x0000000400007c24 */ /* 0x001fe2000f8e0203 */
[----:B------:R-:W0:Y:S04]  /*0060*/  LDCU.64 UR4, c[0x0][0x358] ;  /* 0x00006b00ff0477ac */ /* 0x000e280008000a00 */
[----:B------:R-:W-:-:S04]  /*0070*/  SHF.L.U32 R0, R0, 0x2, RZ ;  /* 0x0000000200007819 */ /* 0x000fc800000006ff */
[----:B------:R-:W-:-:S04]  /*0080*/  IADD3 R14, PT, PT, R0, 0x3, RZ ;  /* 0x00000003000e7810 */ /* 0x000fc80007ffe0ff */
[----:B-1----:R-:W-:-:S13]  /*0090*/  ISETP.GE.AND P0, PT, R14, UR6, PT ;  /* 0x000000060e007c0c */ /* 0x002fda000bf06270 */
[----:B0-----:R-:W-:Y:S05]  /*00a0*/  @!P0 BRA `(.L_x_3) ;  /* 0x0000000000508947 */ /* 0x001fea0003800000 */
[----:B------:R-:W-:-:S13]  /*00b0*/  ISETP.GE.AND P0, PT, R0, UR6, PT ;  /* 0x0000000600007c0c */ /* 0x000fda000bf06270 */
[----:B------:R-:W-:Y:S05]  /*00c0*/  @P0 EXIT ;  /* 0x000000000000094d */ /* 0x000fea0003800000 */
[----:B------:R-:W0:Y:S01]  /*00d0*/  LDC.64 R8, c[0x0][0x390] ;  /* 0x0000e400ff087b82 */ /* 0x000e220000000a00 */
[----:B------:R-:W-:-:S07]  /*00e0*/  IADD3 R15, PT, PT, R0, 0x1, RZ ;  /* 0x00000001000f7810 */ /* 0x000fce0007ffe0ff */
[----:B------:R-:W1:Y:S08]  /*00f0*/  LDC.64 R12, c[0x0][0x380] ;  /* 0x0000e000ff0c7b82 */ /* 0x000e700000000a00 */
[----:B------:R-:W2:Y:S02]  /*0100*/  LDC.64 R10, c[0x0][0x388] ;  /* 0x0000e200ff0a7b82 */ /* 0x000ea40000000a00 */
.L_x_4:
[----:B--2---:R-:W-:-:S04]  /*0110*/  IMAD.WIDE R4, R0, 0x4, R10 ;  /* 0x0000000400047825 */ /* 0x004fc800078e020a */
[C---:B-1----:R-:W-:Y:S02]  /*0120*/  IMAD.WIDE R6, R0.reuse, 0x4, R12 ;  /* 0x0000000400067825 */ /* 0x042fe400078e020c */
[----:B------:R-:W2:Y:S04]  /*0130*/  LDG.E.CONSTANT R5, desc[UR4][R4.64] ;  /* 0x0000000404057981 */ /* 0x000ea8000c1e9900 */
[----:B------:R-:W2:Y:S01]  /*0140*/  LDG.E.CONSTANT R6, desc[UR4][R6.64] ;  /* 0x0000000406067981 */ /* 0x000ea2000c1e9900 */
[----:B0--3--:R-:W-:Y:S01]  /*0150*/  IMAD.WIDE R2, R0, 0x4, R8 ;  /* 0x0000000400027825 */ /* 0x009fe200078e0208 */
[C---:B------:R-:W-:Y:S02]  /*0160*/  IADD3 R17, PT, PT, R15.reuse, -0x1, RZ ;  /* 0xffffffff0f117810 */ /* 0x040fe40007ffe0ff */
[----:B------:R-:W-:-:S02]  /*0170*/  ISETP.LT.AND P1, PT, R15, UR6, PT ;  /* 0x000000060f007c0c */ /* 0x000fc4000bf21270 */
[----:B------:R-:W-:Y:S02]  /*0180*/  ISETP.GE.AND P0, PT, R17, R14, PT ;  /* 0x0000000e1100720c */ /* 0x000fe40003f06270 */
[----:B------:R-:W-:Y:S02]  /*0190*/  IADD3 R0, PT, PT, R0, 0x1, RZ ;  /* 0x0000000100007810 */ /* 0x000fe40007ffe0ff */
[----:B------:R-:W-:Y:S01]  /*01a0*/  IADD3 R15, PT, PT, R15, 0x1, RZ ;  /* 0x000000010f0f7810 */ /* 0x000fe20007ffe0ff */
[----:B--2---:R-:W-:-:S05]  /*01b0*/  FMUL R19, R6, R5 ;  /* 0x0000000506137220 */ /* 0x004fca0000400000 */
[----:B------:R3:W-:Y:S03]  /*01c0*/  STG.E desc[UR4][R2.64], R19 ;  /* 0x0000001302007986 */ /* 0x0007e6000c101904 */
[----:B------:R-:W-:Y:S05]  /*01d0*/  @!P0 BRA P1, `(.L_x_4) ;  /* 0xfffffffc00cc8947 */ /* 0x000fea000083ffff */
[----:B------:R-:W-:Y:S05]  /*01e0*/  EXIT ;  /* 0x000000000000794d */ /* 0x000fea0003800000 */
.L_x_3:
[----:B------:R-:W0:Y:S08]  /*01f0*/  LDC.64 R2, c[0x0][0x380] ;  /* 0x0000e000ff027b82 */ /* 0x000e300000000a00 */
[----:B------:R-:W1:Y:S08]  /*0200*/  LDC.64 R4, c[0x0][0x388] ;  /* 0x0000e200ff047b82 */ /* 0x000e700000000a00 */
[----:B------:R-:W2:Y:S01]  /*0210*/  LDC.64 R6, c[0x0][0x390] ;  /* 0x0000e400ff067b82 */ /* 0x000ea20000000a00 */
[----:B0-----:R-:W-:-:S05]  /*0220*/  IMAD.WIDE R2, R0, 0x4, R2 ;  /* 0x0000000400027825 */ /* 0x001fca00078e0202 */
[----:B------:R-:W3:Y:S01]  /*0230*/  LDG.E.CONSTANT R8, desc[UR4][R2.64] ;  /* 0x0000000402087981 */ /* 0x000ee2000c1e9900 */
[----:B-1----:R-:W-:-:S03]  /*0240*/  IMAD.WIDE R4, R0, 0x4, R4 ;  /* 0x0000000400047825 */ /* 0x002fc600078e0204 */
[----:B------:R-:W4:Y:S04]  /*0250*/  LDG.E.CONSTANT R10, desc[UR4][R2.64+0x4] ;  /* 0x00000404020a7981 */ /* 0x000f28000c1e9900 */
[----:B------:R-:W5:Y:S04]  /*0260*/  LDG.E.CONSTANT R12, desc[UR4][R2.64+0x8] ;  /* 0x00000804020c7981 */ /* 0x000f68000c1e9900 */
[----:B------:R-:W3:Y:S04]  /*0270*/  LDG.E.CONSTANT R9, desc[UR4][R4.64] ;  /* 0x0000000404097981 */ /* 0x000ee8000c1e9900 */
[----:B------:R-:W5:Y:S04]  /*0280*/  LDG.E.CONSTANT R14, desc[UR4][R2.64+0xc] ;  /* 0x00000c04020e7981 */ /* 0x000f68000c1e9900 */
[----:B------:R-:W4:Y:S04]  /*0290*/  LDG.E.CONSTANT R11, desc[UR4][R4.64+0x4] ;  /* 0x00000404040b7981 */ /* 0x000f28000c1e9900 */
[----:B------:R-:W5:Y:S04]  /*02a0*/  LDG.E.CONSTANT R13, desc[UR4][R4.64+0x8] ;  /* 0x00000804040d7981 */ /* 0x000f68000c1e9900 */
[----:B------:R-:W5:Y:S01]  /*02b0*/  LDG.E.CONSTANT R15, desc[UR4][R4.64+0xc] ;  /* 0x00000c04040f7981 */ /* 0x000f62000c1e9900 */
[----:B--2---:R-:W-:-:S04]  /*02c0*/  IMAD.WIDE R6, R0, 0x4, R6 ;  /* 0x0000000400067825 */ /* 0x004fc800078e0206 */
[----:B---3--:R-:W-:Y:S01]  /*02d0*/  FMUL R9, R8, R9 ;  /* 0x0000000908097220 */ /* 0x008fe20000400000 */
[----:B----4-:R-:W-:Y:S01]  /*02e0*/  FMUL R11, R10, R11 ;  /* 0x0000000b0a0b7220 */ /* 0x010fe20000400000 */
[----:B-----5:R-:W-:Y:S01]  /*02f0*/  FMUL R13, R12, R13 ;  /* 0x0000000d0c0d7220 */ /* 0x020fe20000400000 */
[----:B------:R-:W-:Y:S02]  /*0300*/  FMUL R15, R14, R15 ;  /* 0x0000000f0e0f7220 */ /* 0x000fe40000400000 */
[----:B------:R-:W-:Y:S04]  /*0310*/  STG.E desc[UR4][R6.64], R9 ;  /* 0x0000000906007986 */ /* 0x000fe8000c101904 */
[----:B------:R-:W-:Y:S04]  /*0320*/  STG.E desc[UR4][R6.64+0x4], R11 ;  /* 0x0000040b06007986 */ /* 0x000fe8000c101904 */
[----:B------:R-:W-:Y:S04]  /*0330*/  STG.E desc[UR4][R6.64+0x8], R13 ;  /* 0x0000080d06007986 */ /* 0x000fe8000c101904 */
[----:B------:R-:W-:Y:S01]  /*0340*/  STG.E desc[UR4][R6.64+0xc], R15 ;  /* 0x00000c0f06007986 */ /* 0x000fe2000c101904 */
[----:B------:R-:W-:Y:S05]  /*0350*/  EXIT ;  /* 0x000000000000794d */ /* 0x000fea0003800000 */
.L_x_5:
        /* <DEDUP_REMOVED lines=10> */
.L_x_10:


//--------------------- .text._Z15baseline_kernelPKfS0_Pfi --------------------------
	.section	.text._Z15baseline_kernelPKfS0_Pfi,"ax",@progbits
	.align	128
        .global         _Z15baseline_kernelPKfS0_Pfi
        .type           _Z15baseline_kernelPKfS0_Pfi,@function
        .size           _Z15baseline_kernelPKfS0_Pfi,(.L_x_11 - _Z15baseline_kernelPKfS0_Pfi)
        .other          _Z15baseline_kernelPKfS0_Pfi,@"STO_CUDA_ENTRY STV_DEFAULT"
_Z15baseline_kernelPKfS0_Pfi:
.text._Z15baseline_kernelPKfS0_Pfi:
[----:B------:R-:W-:Y:S01]  /*0000*/  LDC R1, c[0x0][0x37c] ;  /* 0x0000df00ff017b82 */ /* 0x000fe20000000800 */
[----:B------:R-:W0:Y:S07]  /*0010*/  S2R R0, SR_TID.X ;  /* 0x0000000000007919 */ /* 0x000e2e0000002100 */
[----:B------:R-:W0:Y:S01]  /*0020*/  S2UR UR4, SR_CTAID.X ;  /* 0x00000000000479c3 */ /* 0x000e220000002500 */
[----:B------:R-:W1:Y:S07]  /*0030*/  LDCU UR5, c[0x0][0x398] ;  /* 0x00007300ff0577ac */ /* 0x000e6e0008000800 */
[----:B------:R-:W0:Y:S02]  /*0040*/  LDC R9, c[0x0][0x360] ;  /* 0x0000d800ff097b82 */ /* 0x000e240000000800 */
[----:B0-----:R-:W-:-:S05]  /*0050*/  IMAD R9, R9, UR4, R0 ;  /* 0x0000000409097c24 */ /* 0x001fca000f8e0200 */
[----:B-1----:R-:W-:-:S13]  /*0060*/  ISETP.GE.AND P0, PT, R9, UR5, PT ;  /* 0x0000000509007c0c */ /* 0x002fda000bf06270 */
[----:B------:R-:W-:Y:S05]  /*0070*/  @P0 EXIT ;  /* 0x000000000000094d */ /* 0x000fea0003800000 */
[----:B------:R-:W0:Y:S01]  /*0080*/  LDC.64 R2, c[0x0][0x380] ;  /* 0x0000e000ff027b82 */ /* 0x000e220000000a00 */
[----:B------:R-:W1:Y:S07]  /*0090*/  LDCU.64 UR4, c[0x0][0x358] ;  /* 0x00006b00ff0477ac */ /* 0x000e6e0008000a00 */
[----:B------:R-:W2:Y:S08]  /*00a0*/  LDC.64 R4, c[0x0][0x388] ;  /* 0x0000e200ff047b82 */ /* 0x000eb00000000a00 */
[----:B------:R-:W3:Y:S01]  /*00b0*/  LDC.64 R6, c[0x0][0x390] ;  /* 0x0000e400ff067b82 */ /* 0x000ee20000000a00 */
[----:B0-----:R-:W-:-:S06]  /*00c0*/  IMAD.WIDE R2, R9, 0x4, R2 ;  /* 0x0000000409027825 */ /* 0x001fcc00078e0202 */
[----:B-1----:R-:W4:Y:S01]  /*00d0*/  LDG.E.CONSTANT R2, desc[UR4][R2.64] ;  /* 0x0000000402027981 */ /* 0x002f22000c1e9900 */
[----:B--2---:R-:W-:-:S06]  /*00e0*/  IMAD.WIDE R4, R9, 0x4, R4 ;  /* 0x0000000409047825 */ /* 0x004fcc00078e0204 */
[----:B------:R-:W4:Y:S01]  /*00f0*/  LDG.E.CONSTANT R5, desc[UR4][R4.64] ;  /* 0x0000000404057981 */ /* 0x000f22000c1e9900 */
[----:B---3--:R-:W-:-:S04]  /*0100*/  IMAD.WIDE R6, R9, 0x4, R6 ;  /* 0x0000000409067825 */ /* 0x008fc800078e0206 */
[----:B----4-:R-:W-:-:S05]  /*0110*/  FMUL R9, R2, R5 ;  /* 0x0000000502097220 */ /* 0x010fca0000400000 */
[----:B------:R-:W-:Y:S01]  /*0120*/  STG.E desc[UR4][R6.64], R9 ;  /* 0x0000000906007986 */ /* 0x000fe2000c101904 */
[----:B------:R-:W-:Y:S05]  /*0130*/  EXIT ;  /* 0x000000000000794d */ /* 0x000fea0003800000 */
.L_x_6:
        /* <DEDUP_REMOVED lines=12> */
.L_x_11:


//--------------------- .nv.shared.reserved.0     --------------------------
	.section	.nv.shared.reserved.0,"aw",@nobits
	.weak		__nv_reservedSMEM_offset_0_alias
	.size		__nv_reservedSMEM_offset_0_alias, 0, 64
	.other		__nv_reservedSMEM_offset_0_alias,@"STO_CUDA_RESERVED_SHARED STV_DEFAULT"
__nv_reservedSMEM_offset_0_alias:
	.zero		0
	.zero		64


//--------------------- .nv.constant0._Z12fused_kernelPKfS0_S0_Pfi --------------------------
	.section	.nv.constant0._Z12fused_kernelPKfS0_S0_Pfi,"a",@progbits
	.sectionflags	@""
	.align	4
.nv.constant0._Z12fused_kernelPKfS0_S0_Pfi:
	.zero		932


//--------------------- .nv.constant0._Z16optimized_kernelPKfS0_Pfi --------------------------
	.section	.nv.constant0._Z16optimized_kernelPKfS0_Pfi,"a",@progbits
	.sectionflags	@""
	.align	4
.nv.constant0._Z16optimized_kernelPKfS0_Pfi:
	.zero		924


//--------------------- .nv.constant0._Z17vectorized_kernelPKfS0_Pfi --------------------------
	.section	.nv.constant0._Z17vectorized_kernelPKfS0_Pfi,"a",@progbits
	.sectionflags	@""
	.align	4
.nv.constant0._Z17vectorized_kernelPKfS0_Pfi:
	.zero		924


//--------------------- .nv.constant0._Z15unrolled_kernelPKfS0_Pfi --------------------------
	.section	.nv.constant0._Z15unrolled_kernelPKfS0_Pfi,"a",@progbits
	.sectionflags	@""
	.align	4
.nv.constant0._Z15unrolled_kernelPKfS0_Pfi:
	.zero		924


//--------------------- .nv.constant0._Z15baseline_kernelPKfS0_Pfi --------------------------
	.section	.nv.constant0._Z15baseline_kernelPKfS0_Pfi,"a",@progbits
	.sectionflags	@""
	.align	4
.nv.constant0._Z15baseline_kernelPKfS0_Pfi:
	.zero		924


//--------------------- SYMBOLS --------------------------

	.type		.nv.reservedSmem.offset0,@object
	.size		.nv.reservedSmem.offset0,0x4
